	.headerflags	@"EF_CUDA_TEXMODE_UNIFIED EF_CUDA_64BIT_ADDRESS EF_CUDA_ACCELERATORS EF_CUDA_SM90 EF_CUDA_VIRTUAL_SM(EF_CUDA_SM90)"
	.elftype	@"ET_EXEC"


//--------------------- .nv.info                  --------------------------
	.section	.nv.info,"",@"SHT_CUDA_INFO"
	.align	4


	//----- nvinfo : EIATTR_REGCOUNT
	.align		4
        /*0000*/ 	.byte	0x04, 0x2f
        /*0002*/ 	.short	(.L_1 - .L_0)
	.align		4
.L_0:
        /*0004*/ 	.word	index@(triton_poi_fused_cat_4)
        /*0008*/ 	.word	0x00000020


	//----- nvinfo : EIATTR_MIN_STACK_SIZE
	.align		4
.L_1:
        /*000c*/ 	.byte	0x04, 0x12
        /*000e*/ 	.short	(.L_3 - .L_2)
	.align		4
.L_2:
        /*0010*/ 	.word	index@(triton_poi_fused_cat_4)
        /*0014*/ 	.word	0x00000000


	//----- nvinfo : EIATTR_FRAME_SIZE
	.align		4
.L_3:
        /*0018*/ 	.byte	0x04, 0x11
        /*001a*/ 	.short	(.L_5 - .L_4)
	.align		4
.L_4:
        /*001c*/ 	.word	index@(triton_poi_fused_cat_4)
        /*0020*/ 	.word	0x00000000


	//----- nvinfo : EIATTR_MIN_STACK_SIZE
	.align		4
.L_5:
        /*0024*/ 	.byte	0x04, 0x12
        /*0026*/ 	.short	(.L_7 - .L_6)
	.align		4
.L_6:
        /*0028*/ 	.word	index@(triton_poi_fused_cat_4)
        /*002c*/ 	.word	0x00000000
.L_7:


//--------------------- .nv.info.triton_poi_fused_cat_4 --------------------------
	.section	.nv.info.triton_poi_fused_cat_4,"",@"SHT_CUDA_INFO"
	.sectionflags	@""
	.align	4


	//----- nvinfo : EIATTR_CUDA_API_VERSION
	.align		4
        /*0000*/ 	.byte	0x04, 0x37
        /*0002*/ 	.short	(.L_9 - .L_8)
.L_8:
        /*0004*/ 	.word	0x0000007c


	//----- nvinfo : EIATTR_KPARAM_INFO
	.align		4
.L_9:
        /*0008*/ 	.byte	0x04, 0x17
        /*000a*/ 	.short	(.L_11 - .L_10)
.L_10:
        /*000c*/ 	.word	0x00000000
        /*0010*/ 	.short	0x000a
        /*0012*/ 	.short	0x0050
        /*0014*/ 	.byte	0x00, 0xf0, 0x11, 0x00


	//----- nvinfo : EIATTR_KPARAM_INFO
	.align		4
.L_11:
        /*0018*/ 	.byte	0x04, 0x17
        /*001a*/ 	.short	(.L_13 - .L_12)
.L_12:
        /*001c*/ 	.word	0x00000000
        /*0020*/ 	.short	0x0009
        /*0022*/ 	.short	0x0048
        /*0024*/ 	.byte	0x00, 0xf4, 0x21, 0x00


	//----- nvinfo : EIATTR_KPARAM_INFO
	.align		4
.L_13:
        /*0028*/ 	.byte	0x04, 0x17
        /*002a*/ 	.short	(.L_15 - .L_14)
.L_14:
        /*002c*/ 	.word	0x00000000
        /*0030*/ 	.short	0x0008
        /*0032*/ 	.short	0x0040
        /*0034*/ 	.byte	0x00, 0xf4, 0x21, 0x00


	//----- nvinfo : EIATTR_KPARAM_INFO
	.align		4
.L_15:
        /*0038*/ 	.byte	0x04, 0x17
        /*003a*/ 	.short	(.L_17 - .L_16)
.L_16:
        /*003c*/ 	.word	0x00000000
        /*0040*/ 	.short	0x0007
        /*0042*/ 	.short	0x0038
        /*0044*/ 	.byte	0x00, 0xf4, 0x21, 0x00


	//----- nvinfo : EIATTR_KPARAM_INFO
	.align		4
.L_17:
        /*0048*/ 	.byte	0x04, 0x17
        /*004a*/ 	.short	(.L_19 - .L_18)
.L_18:
        /*004c*/ 	.word	0x00000000
        /*0050*/ 	.short	0x0006
        /*0052*/ 	.short	0x0030
        /*0054*/ 	.byte	0x00, 0xf4, 0x21, 0x00


	//----- nvinfo : EIATTR_KPARAM_INFO
	.align		4
.L_19:
        /*0058*/ 	.byte	0x04, 0x17
        /*005a*/ 	.short	(.L_21 - .L_20)
.L_20:
        /*005c*/ 	.word	0x00000000
        /*0060*/ 	.short	0x0005
        /*0062*/ 	.short	0x0028
        /*0064*/ 	.byte	0x00, 0xf4, 0x21, 0x00


	//----- nvinfo : EIATTR_KPARAM_INFO
	.align		4
.L_21:
        /*0068*/ 	.byte	0x04, 0x17
        /*006a*/ 	.short	(.L_23 - .L_22)
.L_22:
        /*006c*/ 	.word	0x00000000
        /*0070*/ 	.short	0x0004
        /*0072*/ 	.short	0x0020
        /*0074*/ 	.byte	0x00, 0xf4, 0x21, 0x00


	//----- nvinfo : EIATTR_KPARAM_INFO
	.align		4
.L_23:
        /*0078*/ 	.byte	0x04, 0x17
        /*007a*/ 	.short	(.L_25 - .L_24)
.L_24:
        /*007c*/ 	.word	0x00000000
        /*0080*/ 	.short	0x0003
        /*0082*/ 	.short	0x0018
        /*0084*/ 	.byte	0x00, 0xf4, 0x21, 0x00


	//----- nvinfo : EIATTR_KPARAM_INFO
	.align		4
.L_25:
        /*0088*/ 	.byte	0x04, 0x17
        /*008a*/ 	.short	(.L_27 - .L_26)
.L_26:
        /*008c*/ 	.word	0x00000000
        /*0090*/ 	.short	0x0002
        /*0092*/ 	.short	0x0010
        /*0094*/ 	.byte	0x00, 0xf4, 0x21, 0x00


	//----- nvinfo : EIATTR_KPARAM_INFO
	.align		4
.L_27:
        /*0098*/ 	.byte	0x04, 0x17
        /*009a*/ 	.short	(.L_29 - .L_28)
.L_28:
        /*009c*/ 	.word	0x00000000
        /*00a0*/ 	.short	0x0001
        /*00a2*/ 	.short	0x0008
        /*00a4*/ 	.byte	0x00, 0xf4, 0x21, 0x00


	//----- nvinfo : EIATTR_KPARAM_INFO
	.align		4
.L_29:
        /*00a8*/ 	.byte	0x04, 0x17
        /*00aa*/ 	.short	(.L_31 - .L_30)
.L_30:
        /*00ac*/ 	.word	0x00000000
        /*00b0*/ 	.short	0x0000
        /*00b2*/ 	.short	0x0000
        /*00b4*/ 	.byte	0x00, 0xf4, 0x21, 0x00


	//----- nvinfo : EIATTR_SPARSE_MMA_MASK
	.align		4
.L_31:
        /*00b8*/ 	.byte	0x03, 0x50
        /*00ba*/ 	.short	0x0000


	//----- nvinfo : EIATTR_MAXREG_COUNT
	.align		4
        /*00bc*/ 	.byte	0x03, 0x1b
        /*00be*/ 	.short	0x00ff


	//----- nvinfo : EIATTR_EXIT_INSTR_OFFSETS
	.align		4
        /*00c0*/ 	.byte	0x04, 0x1c
        /*00c2*/ 	.short	(.L_33 - .L_32)


	//   ....[0]....
.L_32:
        /*00c4*/ 	.word	0x00000800


	//----- nvinfo : EIATTR_REQNTID
	.align		4
.L_33:
        /*00c8*/ 	.byte	0x04, 0x10
        /*00ca*/ 	.short	(.L_35 - .L_34)
.L_34:
        /*00cc*/ 	.word	0x00000100
        /*00d0*/ 	.word	0x00000001
        /*00d4*/ 	.word	0x00000001


	//----- nvinfo : EIATTR_CBANK_PARAM_SIZE
	.align		4
.L_35:
        /*00d8*/ 	.byte	0x03, 0x19
        /*00da*/ 	.short	0x0054


	//----- nvinfo : EIATTR_PARAM_CBANK
	.align		4
        /*00dc*/ 	.byte	0x04, 0x0a
        /*00de*/ 	.short	(.L_37 - .L_36)
	.align		4
.L_36:
        /*00e0*/ 	.word	index@(.nv.constant0.triton_poi_fused_cat_4)
        /*00e4*/ 	.short	0x0210
        /*00e6*/ 	.short	0x0054


	//----- nvinfo : EIATTR_SW_WAR
	.align		4
.L_37:
        /*00e8*/ 	.byte	0x04, 0x36
        /*00ea*/ 	.short	(.L_39 - .L_38)
.L_38:
        /*00ec*/ 	.word	0x00000008
.L_39:


//--------------------- .nv.callgraph             --------------------------
	.section	.nv.callgraph,"",@"SHT_CUDA_CALLGRAPH"
	.align	4
	.sectionentsize	8
	.align		4
        /*0000*/ 	.word	0x00000000
	.align		4
        /*0004*/ 	.word	0xffffffff
	.align		4
        /*0008*/ 	.word	0x00000000
	.align		4
        /*000c*/ 	.word	0xfffffffe
	.align		4
        /*0010*/ 	.word	0x00000000
	.align		4
        /*0014*/ 	.word	0xfffffffd
	.align		4
        /*0018*/ 	.word	0x00000000
	.align		4
        /*001c*/ 	.word	0xfffffffc


//--------------------- .text.triton_poi_fused_cat_4 --------------------------
	.section	.text.triton_poi_fused_cat_4,"ax",@progbits
	.align	128
        .global         triton_poi_fused_cat_4
        .type           triton_poi_fused_cat_4,@function
        .size           triton_poi_fused_cat_4,(.L_x_1 - triton_poi_fused_cat_4)
        .other          triton_poi_fused_cat_4,@"STO_CUDA_ENTRY STV_DEFAULT"
triton_poi_fused_cat_4:
.text.triton_poi_fused_cat_4:
[----:B------:R-:W-:Y:S01]  /*0000*/  LDC R1, c[0x0][0x28] ;  /* 0x00000a00ff017b82 */ /* 0x000fe20000000800 */
[----:B------:R-:W1:Y:S07]  /*0010*/  S2R R0, SR_TID.X ;  /* 0x0000000000007919 */ /* 0x000e6e0000002100 */
[----:B------:R-:W2:Y:S01]  /*0020*/  LDC.64 R26, c[0x0][0x218] ;  /* 0x00008600ff1a7b82 */ /* 0x000ea20000000a00 */
[----:B------:R-:W-:Y:S01]  /*0030*/  IMAD.MOV.U32 R22, RZ, RZ, RZ ;  /* 0x000000ffff167224 */ /* 0x000fe200078e00ff */
[----:B------:R-:W-:Y:S01]  /*0040*/  ULDC.64 UR4, c[0x0][0x208] ;  /* 0x0000820000047ab9 */ /* 0x000fe20000000a00 */
[----:B------:R-:W3:Y:S01]  /*0050*/  S2R R21, SR_CTAID.X ;  /* 0x0000000000157919 */ /* 0x000ee20000002500 */
[----:B------:R-:W-:-:S04]  /*0060*/  IMAD.MOV.U32 R20, RZ, RZ, RZ ;  /* 0x000000ffff147224 */ /* 0x000fc800078e00ff */
[----:B------:R-:W4:Y:S08]  /*0070*/  LDC.64 R16, c[0x0][0x228] ;  /* 0x00008a00ff107b82 */ /* 0x000f300000000a00 */
[----:B------:R-:W5:Y:S08]  /*0080*/  LDC.64 R14, c[0x0][0x230] ;  /* 0x00008c00ff0e7b82 */ /* 0x000f700000000a00 */
[----:B------:R-:W2:Y:S01]  /*0090*/  LDC.64 R10, c[0x0][0x238] ;  /* 0x00008e00ff0a7b82 */ /* 0x000ea20000000a00 */
[----:B-1----:R-:W-:-:S07]  /*00a0*/  IMAD.SHL.U32 R0, R0, 0x2, RZ ;  /* 0x0000000200007824 */ /* 0x002fce00078e00ff */
[----:B------:R-:W1:Y:S01]  /*00b0*/  LDC.64 R12, c[0x0][0x240] ;  /* 0x00009000ff0c7b82 */ /* 0x000e620000000a00 */
[----:B---3--:R-:W-:Y:S02]  /*00c0*/  SHF.R.S32.HI R2, RZ, 0x16, R21 ;  /* 0x00000016ff027819 */ /* 0x008fe40000011415 */
[----:B------:R-:W-:Y:S02]  /*00d0*/  LOP3.LUT R0, R0, 0x1fe, RZ, 0xc0, !PT ;  /* 0x000001fe00007812 */ /* 0x000fe400078ec0ff */
[----:B------:R-:W-:-:S03]  /*00e0*/  SGXT R2, R2, 0x1 ;  /* 0x000000010202781a */ /* 0x000fc60000000200 */
[----:B------:R-:W3:Y:S01]  /*00f0*/  LDC.64 R6, c[0x0][0x250] ;  /* 0x00009400ff067b82 */ /* 0x000ee20000000a00 */
[----:B------:R-:W-:-:S04]  /*0100*/  IMAD R21, R21, 0x200, R0 ;  /* 0x0000020015157824 */ /* 0x000fc800078e0200 */
[----:B------:R-:W-:Y:S01]  /*0110*/  IMAD.HI R24, R21, 0x2aaaaaab, RZ ;  /* 0x2aaaaaab15187827 */ /* 0x000fe200078e02ff */
[----:B------:R-:W-:-:S04]  /*0120*/  LEA.HI R0, R2, R21, RZ, 0xc ;  /* 0x0000001502007211 */ /* 0x000fc800078f60ff */
[----:B------:R-:W-:Y:S02]  /*0130*/  SHF.R.S32.HI R23, RZ, 0xc, R0 ;  /* 0x0000000cff177819 */ /* 0x000fe40000011400 */
[----:B------:R-:W-:Y:S02]  /*0140*/  SHF.R.U32.HI R5, RZ, 0x1f, R24 ;  /* 0x0000001fff057819 */ /* 0x000fe40000011618 */
[----:B------:R-:W-:Y:S01]  /*0150*/  LOP3.LUT R0, R0, 0xfffff000, RZ, 0xc0, !PT ;  /* 0xfffff00000007812 */ /* 0x000fe200078ec0ff */
[----:B------:R-:W-:Y:S01]  /*0160*/  IMAD.HI R2, R23, 0x2aaaaaab, RZ ;  /* 0x2aaaaaab17027827 */ /* 0x000fe200078e02ff */
[----:B------:R-:W-:-:S03]  /*0170*/  LEA.HI.SX32 R24, R24, R5, 0xf ;  /* 0x0000000518187211 */ /* 0x000fc600078f7aff */
[----:B------:R-:W-:Y:S01]  /*0180*/  IMAD.IADD R5, R21, 0x1, -R0 ;  /* 0x0000000115057824 */ /* 0x000fe200078e0a00 */
[----:B------:R-:W-:-:S03]  /*0190*/  SHF.R.U32.HI R3, RZ, 0x1f, R2 ;  /* 0x0000001fff037819 */ /* 0x000fc60000011602 */
[----:B------:R-:W-:Y:S01]  /*01a0*/  IMAD R0, R24, 0x20000, R5 ;  /* 0x0002000018007824 */ /* 0x000fe200078e0205 */
[----:B------:R-:W-:Y:S02]  /*01b0*/  LEA.HI R4, R2, R3, RZ, 0x1b ;  /* 0x0000000302047211 */ /* 0x000fe400078fd8ff */
[----:B------:R-:W1:Y:S03]  /*01c0*/  LDC.64 R2, c[0x0][0x220] ;  /* 0x00008800ff027b82 */ /* 0x000e660000000a00 */
[----:B------:R-:W-:-:S04]  /*01d0*/  IMAD R23, R4, -0xc0, R23 ;  /* 0xffffff4004177824 */ /* 0x000fc800078e0217 */
[C---:B------:R-:W-:Y:S01]  /*01e0*/  VIADD R19, R23.reuse, 0xffffffc0 ;  /* 0xffffffc017137836 */ /* 0x040fe20000000000 */
[C---:B------:R-:W-:Y:S01]  /*01f0*/  LOP3.LUT R4, R23.reuse, 0xffffffe0, RZ, 0xc0, !PT ;  /* 0xffffffe017047812 */ /* 0x040fe200078ec0ff */
[--C-:B------:R-:W-:Y:S02]  /*0200*/  IMAD R25, R23, 0x1000, R0.reuse ;  /* 0x0000100017197824 */ /* 0x100fe400078e0200 */
[----:B------:R-:W-:Y:S01]  /*0210*/  IMAD R5, R19, 0x1000, R0 ;  /* 0x0000100013057824 */ /* 0x000fe200078e0200 */
[C---:B------:R-:W-:Y:S02]  /*0220*/  ISETP.NE.AND P2, PT, R4.reuse, 0x40, PT ;  /* 0x000000400400780c */ /* 0x040fe40003f45270 */
[C---:B------:R-:W-:Y:S01]  /*0230*/  ISETP.NE.AND P1, PT, R4.reuse, 0x60, PT ;  /* 0x000000600400780c */ /* 0x040fe20003f25270 */
[----:B--2---:R-:W-:Y:S01]  /*0240*/  IMAD.WIDE R26, R5, 0x4, R26 ;  /* 0x00000004051a7825 */ /* 0x004fe200078e021a */
[----:B------:R-:W-:-:S03]  /*0250*/  ISETP.NE.AND P4, PT, R4, 0x80, PT ;  /* 0x000000800400780c */ /* 0x000fc60003f85270 */
[----:B------:R-:W-:Y:S02]  /*0260*/  VIADD R5, R25, 0xfffa0000 ;  /* 0xfffa000019057836 */ /* 0x000fe40000000000 */
[----:B01----:R-:W-:Y:S01]  /*0270*/  IMAD.WIDE R18, R19, 0x4, R2 ;  /* 0x0000000413127825 */ /* 0x003fe200078e0202 */
[----:B------:R-:W-:-:S04]  /*0280*/  CS2R R2, SRZ ;  /* 0x0000000000027805 */ /* 0x000fc8000001ff00 */
[----:B------:R-:W2:Y:S01]  /*0290*/  @!P2 LDG.E.EL R22, desc[UR4][R18.64] ;  /* 0x000000041216a981 */ /* 0x000ea2000c2e1900 */
[----:B----4-:R-:W-:Y:S02]  /*02a0*/  IMAD.WIDE R16, R5, 0x4, R16 ;  /* 0x0000000405107825 */ /* 0x010fe400078e0210 */
[----:B------:R-:W0:Y:S01]  /*02b0*/  LDC.64 R4, c[0x0][0x248] ;  /* 0x00009200ff047b82 */ /* 0x000e220000000a00 */
[----:B------:R1:W4:Y:S01]  /*02c0*/  @!P2 LDG.E.64 R2, desc[UR4][R26.64] ;  /* 0x000000041a02a981 */ /* 0x000322000c1e1b00 */
[----:B------:R-:W-:Y:S01]  /*02d0*/  CS2R R8, SRZ ;  /* 0x0000000000087805 */ /* 0x000fe2000001ff00 */
[----:B------:R-:W-:Y:S02]  /*02e0*/  IMAD.MOV.U32 R0, RZ, RZ, RZ ;  /* 0x000000ffff007224 */ /* 0x000fe400078e00ff */
[----:B------:R3:W4:Y:S01]  /*02f0*/  @!P2 LDG.E.EL R20, desc[UR4][R18.64] ;  /* 0x000000041214a981 */ /* 0x000722000c2e1900 */
[----:B-----5:R-:W-:-:S03]  /*0300*/  IMAD.WIDE R14, R23, 0x4, R14 ;  /* 0x00000004170e7825 */ /* 0x020fc600078e020e */
[----:B------:R5:W4:Y:S01]  /*0310*/  @!P1 LDG.E.64 R8, desc[UR4][R16.64] ;  /* 0x0000000410089981 */ /* 0x000b22000c1e1b00 */
[----:B------:R-:W-:Y:S01]  /*0320*/  VIADD R29, R25, 0xfff80000 ;  /* 0xfff80000191d7836 */ /* 0x000fe20000000000 */
[----:B-1----:R-:W-:Y:S01]  /*0330*/  CS2R R26, SRZ ;  /* 0x00000000001a7805 */ /* 0x002fe2000001ff00 */
[----:B------:R-:W-:Y:S01]  /*0340*/  IMAD.WIDE R12, R23, 0x4, R12 ;  /* 0x00000004170c7825 */ /* 0x000fe200078e020c */
[----:B------:R-:W4:Y:S01]  /*0350*/  @!P1 LDG.E.EL R0, desc[UR4][R14.64+-0x180] ;  /* 0xfffe80040e009981 */ /* 0x000f22000c2e1900 */
[----:B---3--:R-:W-:Y:S02]  /*0360*/  CS2R R18, SRZ ;  /* 0x0000000000127805 */ /* 0x008fe4000001ff00 */
[----:B------:R-:W-:Y:S01]  /*0370*/  IMAD.WIDE R10, R29, 0x4, R10 ;  /* 0x000000041d0a7825 */ /* 0x000fe200078e020a */
[----:B------:R-:W3:Y:S01]  /*0380*/  @!P4 LDG.E.EL R26, desc[UR4][R12.64+-0x200] ;  /* 0xfffe00040c1ac981 */ /* 0x000ee2000c2e1900 */
[----:B------:R-:W-:-:S03]  /*0390*/  ISETP.GT.AND P3, PT, R23, 0x9f, PT ;  /* 0x0000009f1700780c */ /* 0x000fc60003f64270 */
[----:B------:R1:W3:Y:S01]  /*03a0*/  @!P4 LDG.E.64 R18, desc[UR4][R10.64] ;  /* 0x000000040a12c981 */ /* 0x0002e2000c1e1b00 */
[----:B------:R-:W-:Y:S01]  /*03b0*/  VIADD R25, R25, 0xfff60000 ;  /* 0xfff6000019197836 */ /* 0x000fe20000000000 */
[----:B-----5:R-:W-:Y:S01]  /*03c0*/  CS2R R16, SRZ ;  /* 0x0000000000107805 */ /* 0x020fe2000001ff00 */
[----:B------:R-:W-:Y:S01]  /*03d0*/  IMAD.WIDE R6, R23, 0x4, R6 ;  /* 0x0000000417067825 */ /* 0x000fe200078e0206 */
[----:B------:R5:W3:Y:S03]  /*03e0*/  @!P4 LDG.E.EL R27, desc[UR4][R12.64+-0x200] ;  /* 0xfffe00040c1bc981 */ /* 0x000ae6000c2e1900 */
[----:B0-----:R-:W-:Y:S01]  /*03f0*/  IMAD.WIDE R4, R25, 0x4, R4 ;  /* 0x0000000419047825 */ /* 0x001fe200078e0204 */
[----:B------:R-:W-:Y:S01]  /*0400*/  CS2R R28, SRZ ;  /* 0x00000000001c7805 */ /* 0x000fe2000001ff00 */
[----:B-1----:R-:W0:Y:S02]  /*0410*/  LDC.64 R10, c[0x0][0x210] ;  /* 0x00008400ff0a7b82 */ /* 0x002e240000000a00 */
[----:B------:R-:W-:Y:S01]  /*0420*/  IMAD.MOV.U32 R25, RZ, RZ, RZ ;  /* 0x000000ffff197224 */ /* 0x000fe200078e00ff */
[----:B------:R2:W3:Y:S04]  /*0430*/  @P3 LDG.E.64 R16, desc[UR4][R4.64] ;  /* 0x0000000404103981 */ /* 0x0004e8000c1e1b00 */
[----:B------:R-:W3:Y:S04]  /*0440*/  @P3 LDG.E.EL R28, desc[UR4][R6.64+-0x280] ;  /* 0xfffd8004061c3981 */ /* 0x000ee8000c2e1900 */
[----:B------:R3:W3:Y:S04]  /*0450*/  @P3 LDG.E.EL R25, desc[UR4][R6.64+-0x280] ;  /* 0xfffd800406193981 */ /* 0x0006e8000c2e1900 */
[----:B------:R-:W3:Y:S01]  /*0460*/  @!P1 LDG.E.EL R29, desc[UR4][R14.64+-0x180] ;  /* 0xfffe80040e1d9981 */ /* 0x000ee2000c2e1900 */
[----:B-----5:R-:W-:Y:S01]  /*0470*/  IMAD R13, R24, -0xc0000, R21 ;  /* 0xfff40000180d7824 */ /* 0x020fe200078e0215 */
[----:B------:R-:W-:-:S03]  /*0480*/  ISETP.GE.AND P0, PT, R23, 0x40, PT ;  /* 0x000000401700780c */ /* 0x000fc60003f06270 */
[----:B------:R-:W-:-:S04]  /*0490*/  IMAD R13, R24, 0x40000, R13 ;  /* 0x00040000180d7824 */ /* 0x000fc800078e020d */
[----:B0-----:R-:W-:Y:S01]  /*04a0*/  IMAD.WIDE R10, R13, 0x4, R10 ;  /* 0x000000040d0a7825 */ /* 0x001fe200078e020a */
[----:B------:R-:W-:-:S06]  /*04b0*/  CS2R R12, SRZ ;  /* 0x00000000000c7805 */ /* 0x000fcc000001ff00 */
[----:B------:R0:W5:Y:S01]  /*04c0*/  @!P0 LDG.E.64 R12, desc[UR4][R10.64] ;  /* 0x000000040a0c8981 */ /* 0x000162000c1e1b00 */
[----:B--2---:R-:W-:Y:S02]  /*04d0*/  SEL R5, R22, RZ, !P2 ;  /* 0x000000ff16057207 */ /* 0x004fe40005000000 */
[----:B----4-:R-:W-:Y:S02]  /*04e0*/  SEL R2, R2, RZ, !P2 ;  /* 0x000000ff02027207 */ /* 0x010fe40005000000 */
[----:B------:R-:W-:Y:S02]  /*04f0*/  SEL R3, R3, RZ, !P2 ;  /* 0x000000ff03037207 */ /* 0x000fe40005000000 */
[----:B------:R-:W-:Y:S02]  /*0500*/  FSETP.GT.AND P5, PT, R2, -R5, PT ;  /* 0x800000050200720b */ /* 0x000fe40003fa4000 */
[----:B------:R-:W-:Y:S01]  /*0510*/  SEL R20, R20, RZ, !P2 ;  /* 0x000000ff14147207 */ /* 0x000fe20005000000 */
[----:B------:R-:W-:-:S03]  /*0520*/  FADD R2, R2, R5 ;  /* 0x0000000502027221 */ /* 0x000fc60000000000 */
[C---:B------:R-:W-:Y:S02]  /*0530*/  FSETP.GT.AND P6, PT, R3.reuse, -R20, PT ;  /* 0x800000140300720b */ /* 0x040fe40003fc4000 */
[----:B------:R-:W-:Y:S02]  /*0540*/  SEL R5, R0, RZ, !P1 ;  /* 0x000000ff00057207 */ /* 0x000fe40004800000 */
[----:B------:R-:W-:Y:S01]  /*0550*/  SEL R8, R8, RZ, !P1 ;  /* 0x000000ff08087207 */ /* 0x000fe20004800000 */
[----:B------:R-:W-:Y:S02]  /*0560*/  FADD R0, R3, R20 ;  /* 0x0000001403007221 */ /* 0x000fe40000000000 */
[----:B------:R-:W-:Y:S01]  /*0570*/  @!P5 FMUL R2, R2, 0.20000000298023223877 ;  /* 0x3e4ccccd0202d820 */ /* 0x000fe20000400000 */
[----:B------:R-:W-:Y:S02]  /*0580*/  FSETP.GT.AND P5, PT, R8, -R5, PT ;  /* 0x800000050800720b */ /* 0x000fe40003fa4000 */
[----:B---3--:R-:W-:-:S02]  /*0590*/  SEL R7, R26, RZ, !P4 ;  /* 0x000000ff1a077207 */ /* 0x008fc40006000000 */
[----:B------:R-:W-:Y:S01]  /*05a0*/  SEL R18, R18, RZ, !P4 ;  /* 0x000000ff12127207 */ /* 0x000fe20006000000 */
[----:B------:R-:W-:-:S03]  /*05b0*/  @!P6 FMUL R0, R0, 0.20000000298023223877 ;  /* 0x3e4ccccd0000e820 */ /* 0x000fc60000400000 */
[----:B------:R-:W-:Y:S01]  /*05c0*/  FSETP.GT.AND P6, PT, R18, -R7, PT ;  /* 0x800000071200720b */ /* 0x000fe20003fc4000 */
[----:B------:R-:W-:Y:S01]  /*05d0*/  FADD R3, R8, R5 ;  /* 0x0000000508037221 */ /* 0x000fe20000000000 */
[----:B------:R-:W-:Y:S02]  /*05e0*/  SEL R19, R19, RZ, !P4 ;  /* 0x000000ff13137207 */ /* 0x000fe40006000000 */
[----:B------:R-:W-:Y:S01]  /*05f0*/  SEL R4, R27, RZ, !P4 ;  /* 0x000000ff1b047207 */ /* 0x000fe20006000000 */
[----:B------:R-:W-:Y:S01]  /*0600*/  @!P5 FMUL R3, R3, 0.20000000298023223877 ;  /* 0x3e4ccccd0303d820 */ /* 0x000fe20000400000 */
[----:B------:R-:W-:Y:S02]  /*0610*/  FADD R8, R18, R7 ;  /* 0x0000000712087221 */ /* 0x000fe40000000000 */
[----:B------:R-:W-:Y:S02]  /*0620*/  FSETP.GT.AND P5, PT, R19, -R4, PT ;  /* 0x800000041300720b */ /* 0x000fe40003fa4000 */
[----:B------:R-:W-:-:S02]  /*0630*/  SEL R6, R17, RZ, P3 ;  /* 0x000000ff11067207 */ /* 0x000fc40001800000 */
[----:B------:R-:W-:Y:S01]  /*0640*/  SEL R25, R25, RZ, P3 ;  /* 0x000000ff19197207 */ /* 0x000fe20001800000 */
[----:B------:R-:W-:-:S03]  /*0650*/  @!P6 FMUL R8, R8, 0.20000000298023223877 ;  /* 0x3e4ccccd0808e820 */ /* 0x000fc60000400000 */
[----:B------:R-:W-:Y:S01]  /*0660*/  FSETP.GT.AND P6, PT, R6, -R25, PT ;  /* 0x800000190600720b */ /* 0x000fe20003fc4000 */
[----:B------:R-:W-:Y:S01]  /*0670*/  FADD R7, R19, R4 ;  /* 0x0000000413077221 */ /* 0x000fe20000000000 */
[----:B------:R-:W-:Y:S02]  /*0680*/  SEL R16, R16, RZ, P3 ;  /* 0x000000ff10107207 */ /* 0x000fe40001800000 */
[----:B0-----:R-:W-:Y:S01]  /*0690*/  SEL R11, R28, RZ, P3 ;  /* 0x000000ff1c0b7207 */ /* 0x001fe20001800000 */
[----:B------:R-:W-:Y:S01]  /*06a0*/  @!P5 FMUL R7, R7, 0.20000000298023223877 ;  /* 0x3e4ccccd0707d820 */ /* 0x000fe20000400000 */
[----:B------:R-:W-:Y:S01]  /*06b0*/  FADD R25, R6, R25 ;  /* 0x0000001906197221 */ /* 0x000fe20000000000 */
[----:B------:R-:W-:Y:S01]  /*06c0*/  SEL R29, R29, RZ, !P1 ;  /* 0x000000ff1d1d7207 */ /* 0x000fe20004800000 */
[----:B------:R-:W0:Y:S01]  /*06d0*/  LDC.64 R4, c[0x0][0x258] ;  /* 0x00009600ff047b82 */ /* 0x000e220000000a00 */
[----:B------:R-:W-:Y:S02]  /*06e0*/  FSETP.GT.AND P5, PT, R16, -R11, PT ;  /* 0x8000000b1000720b */ /* 0x000fe40003fa4000 */
[----:B------:R-:W-:-:S02]  /*06f0*/  SEL R6, R9, RZ, !P1 ;  /* 0x000000ff09067207 */ /* 0x000fc40004800000 */
[----:B------:R-:W-:Y:S02]  /*0700*/  @!P6 FMUL R25, R25, 0.20000000298023223877 ;  /* 0x3e4ccccd1919e820 */ /* 0x000fe40000400000 */
[----:B------:R-:W-:Y:S01]  /*0710*/  FSETP.GT.AND P6, PT, R6, -R29, PT ;  /* 0x8000001d0600720b */ /* 0x000fe20003fc4000 */
[----:B------:R-:W-:Y:S01]  /*0720*/  FADD R9, R16, R11 ;  /* 0x0000000b10097221 */ /* 0x000fe20000000000 */
[----:B------:R-:W-:-:S05]  /*0730*/  FADD R6, R6, R29 ;  /* 0x0000001d06067221 */ /* 0x000fca0000000000 */
[----:B------:R-:W-:Y:S01]  /*0740*/  @!P5 FMUL R9, R9, 0.20000000298023223877 ;  /* 0x3e4ccccd0909d820 */ /* 0x000fe20000400000 */
[----:B------:R-:W-:-:S04]  /*0750*/  @P4 FSEL R7, R25, RZ, P3 ;  /* 0x000000ff19074208 */ /* 0x000fc80001800000 */
[----:B------:R-:W-:Y:S01]  /*0760*/  @P4 FSEL R8, R9, RZ, P3 ;  /* 0x000000ff09084208 */ /* 0x000fe20001800000 */
[----:B------:R-:W-:Y:S01]  /*0770*/  @!P6 FMUL R6, R6, 0.20000000298023223877 ;  /* 0x3e4ccccd0606e820 */ /* 0x000fe20000400000 */
[----:B-----5:R-:W-:Y:S02]  /*0780*/  SEL R13, R13, RZ, !P0 ;  /* 0x000000ff0d0d7207 */ /* 0x020fe40004000000 */
[----:B------:R-:W-:Y:S02]  /*0790*/  @P2 FSEL R2, R3, R8, !P1 ;  /* 0x0000000803022208 */ /* 0x000fe40004800000 */
[----:B------:R-:W-:Y:S02]  /*07a0*/  SEL R3, R12, RZ, !P0 ;  /* 0x000000ff0c037207 */ /* 0x000fe40004000000 */
[----:B------:R-:W-:Y:S01]  /*07b0*/  @P2 FSEL R0, R6, R7, !P1 ;  /* 0x0000000706002208 */ /* 0x000fe20004800000 */
[----:B0-----:R-:W-:Y:S01]  /*07c0*/  IMAD.WIDE R4, R21, 0x4, R4 ;  /* 0x0000000415047825 */ /* 0x001fe200078e0204 */
[----:B------:R-:W-:-:S02]  /*07d0*/  SEL R2, R3, R2, !P0 ;  /* 0x0000000203027207 */ /* 0x000fc40004000000 */
[----:B------:R-:W-:-:S05]  /*07e0*/  SEL R3, R13, R0, !P0 ;  /* 0x000000000d037207 */ /* 0x000fca0004000000 */
[----:B------:R-:W-:Y:S01]  /*07f0*/  STG.E.64 desc[UR4][R4.64], R2 ;  /* 0x0000000204007986 */ /* 0x000fe2000c101b04 */
[----:B------:R-:W-:Y:S05]  /*0800*/  EXIT ;  /* 0x000000000000794d */ /* 0x000fea0003800000 */
.L_x_0:
[----:B------:R-:W-:-:S00]  /*0810*/  BRA `(.L_x_0) ;  /* 0xfffffffc00fc7947 */ /* 0x000fc0000383ffff */
[----:B------:R-:W-:-:S00]  /*0820*/  NOP ;  /* 0x0000000000007918 */ /* 0x000fc00000000000 */
        /* <DEDUP_REMOVED lines=13> */
.L_x_1:


//--------------------- .nv.constant0.triton_poi_fused_cat_4 --------------------------
	.section	.nv.constant0.triton_poi_fused_cat_4,"a",@progbits
	.sectionflags	@""
	.align	4
.nv.constant0.triton_poi_fused_cat_4:
	.zero		612
